	.headerflags	@"EF_CUDA_TEXMODE_UNIFIED EF_CUDA_64BIT_ADDRESS EF_CUDA_ACCELERATORS EF_CUDA_SM90 EF_CUDA_VIRTUAL_SM(EF_CUDA_SM90)"
	.elftype	@"ET_EXEC"


//--------------------- .nv.info                  --------------------------
	.section	.nv.info,"",@"SHT_CUDA_INFO"
	.align	4


	//----- nvinfo : EIATTR_REGCOUNT
	.align		4
        /*0000*/ 	.byte	0x04, 0x2f
        /*0002*/ 	.short	(.L_1 - .L_0)
	.align		4
.L_0:
        /*0004*/ 	.word	index@(triton_poi_fused_cat_5)
        /*0008*/ 	.word	0x00000012


	//----- nvinfo : EIATTR_MIN_STACK_SIZE
	.align		4
.L_1:
        /*000c*/ 	.byte	0x04, 0x12
        /*000e*/ 	.short	(.L_3 - .L_2)
	.align		4
.L_2:
        /*0010*/ 	.word	index@(triton_poi_fused_cat_5)
        /*0014*/ 	.word	0x00000000


	//----- nvinfo : EIATTR_FRAME_SIZE
	.align		4
.L_3:
        /*0018*/ 	.byte	0x04, 0x11
        /*001a*/ 	.short	(.L_5 - .L_4)
	.align		4
.L_4:
        /*001c*/ 	.word	index@(triton_poi_fused_cat_5)
        /*0020*/ 	.word	0x00000000


	//----- nvinfo : EIATTR_MIN_STACK_SIZE
	.align		4
.L_5:
        /*0024*/ 	.byte	0x04, 0x12
        /*0026*/ 	.short	(.L_7 - .L_6)
	.align		4
.L_6:
        /*0028*/ 	.word	index@(triton_poi_fused_cat_5)
        /*002c*/ 	.word	0x00000000
.L_7:


//--------------------- .nv.info.triton_poi_fused_cat_5 --------------------------
	.section	.nv.info.triton_poi_fused_cat_5,"",@"SHT_CUDA_INFO"
	.sectionflags	@""
	.align	4


	//----- nvinfo : EIATTR_CUDA_API_VERSION
	.align		4
        /*0000*/ 	.byte	0x04, 0x37
        /*0002*/ 	.short	(.L_9 - .L_8)
.L_8:
        /*0004*/ 	.word	0x0000007c


	//----- nvinfo : EIATTR_KPARAM_INFO
	.align		4
.L_9:
        /*0008*/ 	.byte	0x04, 0x17
        /*000a*/ 	.short	(.L_11 - .L_10)
.L_10:
        /*000c*/ 	.word	0x00000000
        /*0010*/ 	.short	0x0003
        /*0012*/ 	.short	0x0018
        /*0014*/ 	.byte	0x00, 0xf0, 0x11, 0x00


	//----- nvinfo : EIATTR_KPARAM_INFO
	.align		4
.L_11:
        /*0018*/ 	.byte	0x04, 0x17
        /*001a*/ 	.short	(.L_13 - .L_12)
.L_12:
        /*001c*/ 	.word	0x00000000
        /*0020*/ 	.short	0x0002
        /*0022*/ 	.short	0x0010
        /*0024*/ 	.byte	0x00, 0xf4, 0x21, 0x00


	//----- nvinfo : EIATTR_KPARAM_INFO
	.align		4
.L_13:
        /*0028*/ 	.byte	0x04, 0x17
        /*002a*/ 	.short	(.L_15 - .L_14)
.L_14:
        /*002c*/ 	.word	0x00000000
        /*0030*/ 	.short	0x0001
        /*0032*/ 	.short	0x0008
        /*0034*/ 	.byte	0x00, 0xf4, 0x21, 0x00


	//----- nvinfo : EIATTR_KPARAM_INFO
	.align		4
.L_15:
        /*0038*/ 	.byte	0x04, 0x17
        /*003a*/ 	.short	(.L_17 - .L_16)
.L_16:
        /*003c*/ 	.word	0x00000000
        /*0040*/ 	.short	0x0000
        /*0042*/ 	.short	0x0000
        /*0044*/ 	.byte	0x00, 0xf4, 0x21, 0x00


	//----- nvinfo : EIATTR_SPARSE_MMA_MASK
	.align		4
.L_17:
        /*0048*/ 	.byte	0x03, 0x50
        /*004a*/ 	.short	0x0000


	//----- nvinfo : EIATTR_MAXREG_COUNT
	.align		4
        /*004c*/ 	.byte	0x03, 0x1b
        /*004e*/ 	.short	0x00ff


	//----- nvinfo : EIATTR_EXIT_INSTR_OFFSETS
	.align		4
        /*0050*/ 	.byte	0x04, 0x1c
        /*0052*/ 	.short	(.L_19 - .L_18)


	//   ....[0]....
.L_18:
        /*0054*/ 	.word	0x000002d0


	//   ....[1]....
        /*0058*/ 	.word	0x000002f0


	//----- nvinfo : EIATTR_REQNTID
	.align		4
.L_19:
        /*005c*/ 	.byte	0x04, 0x10
        /*005e*/ 	.short	(.L_21 - .L_20)
.L_20:
        /*0060*/ 	.word	0x00000080
        /*0064*/ 	.word	0x00000001
        /*0068*/ 	.word	0x00000001


	//----- nvinfo : EIATTR_CBANK_PARAM_SIZE
	.align		4
.L_21:
        /*006c*/ 	.byte	0x03, 0x19
        /*006e*/ 	.short	0x001c


	//----- nvinfo : EIATTR_PARAM_CBANK
	.align		4
        /*0070*/ 	.byte	0x04, 0x0a
        /*0072*/ 	.short	(.L_23 - .L_22)
	.align		4
.L_22:
        /*0074*/ 	.word	index@(.nv.constant0.triton_poi_fused_cat_5)
        /*0078*/ 	.short	0x0210
        /*007a*/ 	.short	0x001c


	//----- nvinfo : EIATTR_SW_WAR
	.align		4
.L_23:
        /*007c*/ 	.byte	0x04, 0x36
        /*007e*/ 	.short	(.L_25 - .L_24)
.L_24:
        /*0080*/ 	.word	0x00000008
.L_25:


//--------------------- .nv.callgraph             --------------------------
	.section	.nv.callgraph,"",@"SHT_CUDA_CALLGRAPH"
	.align	4
	.sectionentsize	8
	.align		4
        /*0000*/ 	.word	0x00000000
	.align		4
        /*0004*/ 	.word	0xffffffff
	.align		4
        /*0008*/ 	.word	0x00000000
	.align		4
        /*000c*/ 	.word	0xfffffffe
	.align		4
        /*0010*/ 	.word	0x00000000
	.align		4
        /*0014*/ 	.word	0xfffffffd
	.align		4
        /*0018*/ 	.word	0x00000000
	.align		4
        /*001c*/ 	.word	0xfffffffc


//--------------------- .text.triton_poi_fused_cat_5 --------------------------
	.section	.text.triton_poi_fused_cat_5,"ax",@progbits
	.align	128
        .global         triton_poi_fused_cat_5
        .type           triton_poi_fused_cat_5,@function
        .size           triton_poi_fused_cat_5,(.L_x_1 - triton_poi_fused_cat_5)
        .other          triton_poi_fused_cat_5,@"STO_CUDA_ENTRY STV_DEFAULT"
triton_poi_fused_cat_5:
.text.triton_poi_fused_cat_5:
[----:B------:R-:W0:Y:S02]  /*0000*/  LDC R1, c[0x0][0x28] ;  /* 0x00000a00ff017b82 */ /* 0x000e240000000800 */
[----:B------:R-:W1:Y:S01]  /*0010*/  S2R R0, SR_TID.X ;  /* 0x0000000000007919 */ /* 0x000e620000002100 */
[----:B------:R-:W2:Y:S01]  /*0020*/  LDC.64 R2, c[0x0][0x210] ;  /* 0x00008400ff027b82 */ /* 0x000ea20000000a00 */
[----:B------:R-:W-:Y:S01]  /*0030*/  ULDC.64 UR4, c[0x0][0x208] ;  /* 0x0000820000047ab9 */ /* 0x000fe20000000a00 */
[----:B------:R-:W3:Y:S01]  /*0040*/  S2R R13, SR_CTAID.X ;  /* 0x00000000000d7919 */ /* 0x000ee20000002500 */
[----:B-1----:R-:W-:-:S05]  /*0050*/  IMAD.SHL.U32 R0, R0, 0x2, RZ ;  /* 0x0000000200007824 */ /* 0x002fca00078e00ff */
[----:B------:R-:W-:-:S04]  /*0060*/  LOP3.LUT R0, R0, 0xfe, RZ, 0xc0, !PT ;  /* 0x000000fe00007812 */ /* 0x000fc800078ec0ff */
[----:B---3--:R-:W-:-:S04]  /*0070*/  PRMT R0, R0, 0x6540, R13 ;  /* 0x0000654000007816 */ /* 0x008fc8000000000d */
[C---:B------:R-:W-:Y:S01]  /*0080*/  LOP3.LUT R7, R0.reuse, 0x1, RZ, 0xfc, !PT ;  /* 0x0000000100077812 */ /* 0x040fe200078efcff */
[C---:B------:R-:W-:Y:S01]  /*0090*/  IMAD.HI R4, R0.reuse, 0x2aaaaaab, RZ ;  /* 0x2aaaaaab00047827 */ /* 0x040fe200078e02ff */
[----:B------:R-:W-:-:S03]  /*00a0*/  ISETP.GE.AND P0, PT, R0, 0x300, PT ;  /* 0x000003000000780c */ /* 0x000fc60003f06270 */
[----:B------:R-:W-:Y:S01]  /*00b0*/  IMAD.HI R6, R7, 0x2aaaaaab, RZ ;  /* 0x2aaaaaab07067827 */ /* 0x000fe200078e02ff */
[----:B------:R-:W-:-:S04]  /*00c0*/  SHF.R.U32.HI R5, RZ, 0x1f, R4 ;  /* 0x0000001fff057819 */ /* 0x000fc80000011604 */
[----:B------:R-:W-:Y:S02]  /*00d0*/  LEA.HI.SX32 R9, R4, R5, 0x19 ;  /* 0x0000000504097211 */ /* 0x000fe400078fcaff */
[----:B------:R-:W1:Y:S01]  /*00e0*/  LDC.64 R4, c[0x0][0x218] ;  /* 0x00008600ff047b82 */ /* 0x000e620000000a00 */
[----:B------:R-:W-:Y:S02]  /*00f0*/  SHF.R.U32.HI R11, RZ, 0x1f, R6 ;  /* 0x0000001fff0b7819 */ /* 0x000fe40000011606 */
[----:B------:R-:W-:Y:S02]  /*0100*/  VIADD R10, R9, 0xffffffff ;  /* 0xffffffff090a7836 */ /* 0x000fe40000000000 */
[----:B------:R-:W-:Y:S01]  /*0110*/  LEA.HI R8, R6, R11, RZ, 0x19 ;  /* 0x0000000b06087211 */ /* 0x000fe200078fc8ff */
[----:B------:R-:W-:Y:S02]  /*0120*/  IMAD.SHL.U32 R6, R13, 0x100, RZ ;  /* 0x000001000d067824 */ /* 0x000fe400078e00ff */
[----:B------:R-:W-:Y:S01]  /*0130*/  LEA.HI R12, R10, R10, RZ, 0x4 ;  /* 0x0000000a0a0c7211 */ /* 0x000fe200078f20ff */
[----:B------:R-:W-:-:S02]  /*0140*/  IMAD R9, R9, -0x300, R0 ;  /* 0xfffffd0009097824 */ /* 0x000fc400078e0200 */
[----:B------:R-:W-:Y:S01]  /*0150*/  VIADD R6, R6, 0xfffffd00 ;  /* 0xfffffd0006067836 */ /* 0x000fe20000000000 */
[----:B------:R-:W-:Y:S01]  /*0160*/  LOP3.LUT R11, R12, 0xfffffff0, RZ, 0xc0, !PT ;  /* 0xfffffff00c0b7812 */ /* 0x000fe200078ec0ff */
[----:B------:R-:W-:Y:S02]  /*0170*/  IMAD R8, R8, -0x300, R7 ;  /* 0xfffffd0008087824 */ /* 0x000fe400078e0207 */
[----:B------:R-:W-:Y:S01]  /*0180*/  IMAD.MOV.U32 R12, RZ, RZ, RZ ;  /* 0x000000ffff0c7224 */ /* 0x000fe200078e00ff */
[----:B------:R-:W-:Y:S01]  /*0190*/  ISETP.GE.U32.AND P1, PT, R6, 0x3000, PT ;  /* 0x000030000600780c */ /* 0x000fe20003f26070 */
[----:B------:R-:W-:Y:S02]  /*01a0*/  IMAD.IADD R11, R10, 0x1, -R11 ;  /* 0x000000010a0b7824 */ /* 0x000fe400078e0a0b */
[----:B--2---:R-:W-:-:S04]  /*01b0*/  IMAD.WIDE R2, R9, 0x4, R2 ;  /* 0x0000000409027825 */ /* 0x004fc800078e0202 */
[--C-:B------:R-:W-:Y:S02]  /*01c0*/  IMAD R7, R9, 0x10, R11.reuse ;  /* 0x0000001009077824 */ /* 0x100fe400078e020b */
[----:B------:R-:W-:Y:S01]  /*01d0*/  IMAD R13, R8, 0x10, R11 ;  /* 0x00000010080d7824 */ /* 0x000fe200078e020b */
[----:B------:R-:W-:Y:S01]  /*01e0*/  CS2R R10, SRZ ;  /* 0x00000000000a7805 */ /* 0x000fe2000001ff00 */
[--C-:B-1----:R-:W-:Y:S01]  /*01f0*/  IMAD.WIDE R6, R7, 0x4, R4.reuse ;  /* 0x0000000407067825 */ /* 0x102fe200078e0204 */
[----:B------:R-:W1:Y:S03]  /*0200*/  LDC.64 R8, c[0x0][0x220] ;  /* 0x00008800ff087b82 */ /* 0x000e660000000a00 */
[----:B------:R-:W-:Y:S01]  /*0210*/  IMAD.WIDE R4, R13, 0x4, R4 ;  /* 0x000000040d047825 */ /* 0x000fe200078e0204 */
[----:B------:R-:W2:Y:S03]  /*0220*/  @!P0 LDG.E.EL.64 R10, desc[UR4][R2.64] ;  /* 0x00000004020a8981 */ /* 0x000ea6000c2e1b00 */
[----:B------:R-:W-:Y:S01]  /*0230*/  IMAD.MOV.U32 R13, RZ, RZ, RZ ;  /* 0x000000ffff0d7224 */ /* 0x000fe200078e00ff */
[----:B------:R-:W3:Y:S05]  /*0240*/  @!P1 LDG.E.EL R12, desc[UR4][R6.64] ;  /* 0x00000004060c9981 */ /* 0x000eea000c2e1900 */
[----:B------:R-:W4:Y:S01]  /*0250*/  @!P1 LDG.E.EL R13, desc[UR4][R4.64] ;  /* 0x00000004040d9981 */ /* 0x000f22000c2e1900 */
[C---:B------:R-:W-:Y:S01]  /*0260*/  ISETP.GE.AND P2, PT, R0.reuse, 0x3300, PT ;  /* 0x000033000000780c */ /* 0x040fe20003f46270 */
[----:B-1----:R-:W-:Y:S01]  /*0270*/  IMAD.WIDE R8, R0, 0x4, R8 ;  /* 0x0000000400087825 */ /* 0x002fe200078e0208 */
[----:B--2---:R-:W-:-:S02]  /*0280*/  SEL R10, R10, RZ, !P0 ;  /* 0x000000ff0a0a7207 */ /* 0x004fc40004000000 */
[----:B------:R-:W-:Y:S02]  /*0290*/  SEL R11, R11, RZ, !P0 ;  /* 0x000000ff0b0b7207 */ /* 0x000fe40004000000 */
[----:B---3--:R-:W-:-:S04]  /*02a0*/  SEL R15, R12, RZ, !P1 ;  /* 0x000000ff0c0f7207 */ /* 0x008fc80004800000 */
[----:B------:R-:W-:Y:S02]  /*02b0*/  SEL R10, R10, R15, !P0 ;  /* 0x0000000f0a0a7207 */ /* 0x000fe40004000000 */
[----:B----4-:R-:W-:Y:S01]  /*02c0*/  @P0 SEL R11, R13, RZ, !P1 ;  /* 0x000000ff0d0b0207 */ /* 0x010fe20004800000 */
[----:B------:R-:W-:Y:S06]  /*02d0*/  @P2 EXIT ;  /* 0x000000000000294d */ /* 0x000fec0003800000 */
[----:B------:R-:W-:Y:S01]  /*02e0*/  STG.E.64 desc[UR4][R8.64], R10 ;  /* 0x0000000a08007986 */ /* 0x000fe2000c101b04 */
[----:B------:R-:W-:Y:S05]  /*02f0*/  EXIT ;  /* 0x000000000000794d */ /* 0x000fea0003800000 */
.L_x_0:
[----:B------:R-:W-:-:S00]  /*0300*/  BRA `(.L_x_0) ;  /* 0xfffffffc00fc7947 */ /* 0x000fc0000383ffff */
[----:B------:R-:W-:-:S00]  /*0310*/  NOP ;  /* 0x0000000000007918 */ /* 0x000fc00000000000 */
        /* <DEDUP_REMOVED lines=14> */
.L_x_1:


//--------------------- .nv.constant0.triton_poi_fused_cat_5 --------------------------
	.section	.nv.constant0.triton_poi_fused_cat_5,"a",@progbits
	.sectionflags	@""
	.align	4
.nv.constant0.triton_poi_fused_cat_5:
	.zero		556
